//
// Generated by NVIDIA NVVM Compiler
//
// Compiler Build ID: CL-36424714
// Cuda compilation tools, release 13.0, V13.0.88
// Based on NVVM 20.0.0
//

.version 9.0
.target sm_100
.address_size 64

	// .globl	_Z15condition_equalPfS_

.visible .entry _Z15condition_equalPfS_(
	.param .u64 .ptr .align 1 _Z15condition_equalPfS__param_0,
	.param .u64 .ptr .align 1 _Z15condition_equalPfS__param_1
)
{
	.reg .pred 	%p<2>;
	.reg .b32 	%r<7>;
	.reg .b32 	%f<2>;
	.reg .b64 	%rd<11>;

	ld.param.u64 	%rd2, [_Z15condition_equalPfS__param_0];
	ld.param.u64 	%rd3, [_Z15condition_equalPfS__param_1];
	cvta.to.global.u64 	%rd1, %rd3;
	cvta.to.global.u64 	%rd4, %rd2;
	mov.u32 	%r2, %ctaid.x;
	mov.u32 	%r3, %ntid.x;
	mov.u32 	%r4, %tid.x;
	mad.lo.s32 	%r1, %r2, %r3, %r4;
	mul.wide.s32 	%rd5, %r1, 4;
	add.s64 	%rd6, %rd4, %rd5;
	ld.global.f32 	%f1, [%rd6];
	setp.neu.f32 	%p1, %f1, 0f40000000;
	@%p1 bra 	$L__BB0_2;
	add.s64 	%rd10, %rd1, %rd5;
	mov.b32 	%r6, 1065353216;
	st.global.u32 	[%rd10], %r6;
	bra.uni 	$L__BB0_3;
$L__BB0_2:
	add.s64 	%rd8, %rd1, %rd5;
	mov.b32 	%r5, 0;
	st.global.u32 	[%rd8], %r5;
$L__BB0_3:
	ret;

}
	// .globl	_Z21condition_greaterthanPfS_
.visible .entry _Z21condition_greaterthanPfS_(
	.param .u64 .ptr .align 1 _Z21condition_greaterthanPfS__param_0,
	.param .u64 .ptr .align 1 _Z21condition_greaterthanPfS__param_1
)
{
	.reg .pred 	%p<2>;
	.reg .b32 	%r<7>;
	.reg .b32 	%f<2>;
	.reg .b64 	%rd<11>;

	ld.param.u64 	%rd2, [_Z21condition_greaterthanPfS__param_0];
	ld.param.u64 	%rd3, [_Z21condition_greaterthanPfS__param_1];
	cvta.to.global.u64 	%rd1, %rd3;
	cvta.to.global.u64 	%rd4, %rd2;
	mov.u32 	%r2, %ctaid.x;
	mov.u32 	%r3, %ntid.x;
	mov.u32 	%r4, %tid.x;
	mad.lo.s32 	%r1, %r2, %r3, %r4;
	mul.wide.s32 	%rd5, %r1, 4;
	add.s64 	%rd6, %rd4, %rd5;
	ld.global.f32 	%f1, [%rd6];
	setp.leu.f32 	%p1, %f1, 0f40000000;
	@%p1 bra 	$L__BB1_2;
	add.s64 	%rd10, %rd1, %rd5;
	mov.b32 	%r6, 1065353216;
	st.global.u32 	[%rd10], %r6;
	bra.uni 	$L__BB1_3;
$L__BB1_2:
	add.s64 	%rd8, %rd1, %rd5;
	mov.b32 	%r5, 0;
	st.global.u32 	[%rd8], %r5;
$L__BB1_3:
	ret;

}
	// .globl	_Z18condition_lessthanPfS_
.visible .entry _Z18condition_lessthanPfS_(
	.param .u64 .ptr .align 1 _Z18condition_lessthanPfS__param_0,
	.param .u64 .ptr .align 1 _Z18condition_lessthanPfS__param_1
)
{
	.reg .pred 	%p<2>;
	.reg .b32 	%r<7>;
	.reg .b32 	%f<2>;
	.reg .b64 	%rd<11>;

	ld.param.u64 	%rd2, [_Z18condition_lessthanPfS__param_0];
	ld.param.u64 	%rd3, [_Z18condition_lessthanPfS__param_1];
	cvta.to.global.u64 	%rd1, %rd3;
	cvta.to.global.u64 	%rd4, %rd2;
	mov.u32 	%r2, %ctaid.x;
	mov.u32 	%r3, %ntid.x;
	mov.u32 	%r4, %tid.x;
	mad.lo.s32 	%r1, %r2, %r3, %r4;
	mul.wide.s32 	%rd5, %r1, 4;
	add.s64 	%rd6, %rd4, %rd5;
	ld.global.f32 	%f1, [%rd6];
	setp.geu.f32 	%p1, %f1, 0f40000000;
	@%p1 bra 	$L__BB2_2;
	add.s64 	%rd10, %rd1, %rd5;
	mov.b32 	%r6, 1065353216;
	st.global.u32 	[%rd10], %r6;
	bra.uni 	$L__BB2_3;
$L__BB2_2:
	add.s64 	%rd8, %rd1, %rd5;
	mov.b32 	%r5, 0;
	st.global.u32 	[%rd8], %r5;
$L__BB2_3:
	ret;

}


// ===== COMPILED SASS (sm_100) =====

	.target	sm_100

	.elftype	@"ET_EXEC"


//--------------------- .note.nv.tkinfo           --------------------------
	.section	.note.nv.tkinfo,"",@"SHT_NOTE"
	.sectionflags	@"SHF_NOTE_NV_TKINFO"
	.tkinfo
        /*0018*/ 	.word	0x00000002
        /*0030*/ 	.string	""
        /*0030*/ 	.string	"ptxas"
        /*0030*/ 	.string	"Cuda compilation tools, release 13.0, V13.0.88"
        /*0030*/ 	.string	"Build cuda_13.0.r13.0/compiler.36424714_0"
        /*0030*/ 	.string	"-arch sm_100 -m 64 "



//--------------------- .note.nv.cuinfo           --------------------------
	.section	.note.nv.cuinfo,"",@"SHT_NOTE"
	.sectionflags	@"SHF_NOTE_NV_CUINFO"
        /*0018*/ 	.short	0x0002
        /*001a*/ 	.short	0x0064
        /*001c*/ 	.short	0x0082
	.zero		2


//--------------------- .nv.info                  --------------------------
	.section	.nv.info,"",@"SHT_CUDA_INFO"
	.align	4


	//----- nvinfo : EIATTR_REGCOUNT
	.align		4
        /*0000*/ 	.byte	0x04, 0x2f
        /*0002*/ 	.short	(.L_1 - .L_0)
	.align		4
.L_0:
        /*0004*/ 	.word	index@(_Z15condition_equalPfS_)
        /*0008*/ 	.word	0x0000000c


	//----- nvinfo : EIATTR_FRAME_SIZE
	.align		4
.L_1:
        /*000c*/ 	.byte	0x04, 0x11
        /*000e*/ 	.short	(.L_3 - .L_2)
	.align		4
.L_2:
        /*0010*/ 	.word	index@(_Z15condition_equalPfS_)
        /*0014*/ 	.word	0x00000000


	//----- nvinfo : EIATTR_REGCOUNT
	.align		4
.L_3:
        /*0018*/ 	.byte	0x04, 0x2f
        /*001a*/ 	.short	(.L_5 - .L_4)
	.align		4
.L_4:
        /*001c*/ 	.word	index@(_Z21condition_greaterthanPfS_)
        /*0020*/ 	.word	0x0000000c


	//----- nvinfo : EIATTR_FRAME_SIZE
	.align		4
.L_5:
        /*0024*/ 	.byte	0x04, 0x11
        /*0026*/ 	.short	(.L_7 - .L_6)
	.align		4
.L_6:
        /*0028*/ 	.word	index@(_Z21condition_greaterthanPfS_)
        /*002c*/ 	.word	0x00000000


	//----- nvinfo : EIATTR_REGCOUNT
	.align		4
.L_7:
        /*0030*/ 	.byte	0x04, 0x2f
        /*0032*/ 	.short	(.L_9 - .L_8)
	.align		4
.L_8:
        /*0034*/ 	.word	index@(_Z18condition_lessthanPfS_)
        /*0038*/ 	.word	0x0000000c


	//----- nvinfo : EIATTR_FRAME_SIZE
	.align		4
.L_9:
        /*003c*/ 	.byte	0x04, 0x11
        /*003e*/ 	.short	(.L_11 - .L_10)
	.align		4
.L_10:
        /*0040*/ 	.word	index@(_Z18condition_lessthanPfS_)
        /*0044*/ 	.word	0x00000000


	//----- nvinfo : EIATTR_MIN_STACK_SIZE
	.align		4
.L_11:
        /*0048*/ 	.byte	0x04, 0x12
        /*004a*/ 	.short	(.L_13 - .L_12)
	.align		4
.L_12:
        /*004c*/ 	.word	index@(_Z18condition_lessthanPfS_)
        /*0050*/ 	.word	0x00000000


	//----- nvinfo : EIATTR_MIN_STACK_SIZE
	.align		4
.L_13:
        /*0054*/ 	.byte	0x04, 0x12
        /*0056*/ 	.short	(.L_15 - .L_14)
	.align		4
.L_14:
        /*0058*/ 	.word	index@(_Z21condition_greaterthanPfS_)
        /*005c*/ 	.word	0x00000000


	//----- nvinfo : EIATTR_MIN_STACK_SIZE
	.align		4
.L_15:
        /*0060*/ 	.byte	0x04, 0x12
        /*0062*/ 	.short	(.L_17 - .L_16)
	.align		4
.L_16:
        /*0064*/ 	.word	index@(_Z15condition_equalPfS_)
        /*0068*/ 	.word	0x00000000
.L_17:


//--------------------- .nv.compat                --------------------------
	.section	.nv.compat,"",@"SHT_CUDA_COMPAT_INFO"
	.align	4
        /*0000*/ 	.byte	0x02, 0x09, 0x00, 0x00, 0x02, 0x02, 0x01, 0x00, 0x02, 0x05, 0x05, 0x00, 0x03, 0x07, 0x01, 0x01
        /*0010*/ 	.byte	0x02, 0x03, 0x00, 0x00, 0x02, 0x06, 0x01, 0x00, 0x04, 0x0b, 0x08, 0x00, 0x01, 0x00, 0x00, 0x00
        /*0020*/ 	.byte	0x00, 0x00, 0x00, 0x00


//--------------------- .nv.info._Z18condition_lessthanPfS_ --------------------------
	.section	.nv.info._Z18condition_lessthanPfS_,"",@"SHT_CUDA_INFO"
	.sectionflags	@""
	.align	4


	//----- nvinfo : EIATTR_CUDA_API_VERSION
	.align		4
        /*0000*/ 	.byte	0x04, 0x37
        /*0002*/ 	.short	(.L_19 - .L_18)
.L_18:
        /*0004*/ 	.word	0x00000082


	//----- nvinfo : EIATTR_KPARAM_INFO
	.align		4
.L_19:
        /*0008*/ 	.byte	0x04, 0x17
        /*000a*/ 	.short	(.L_21 - .L_20)
.L_20:
        /*000c*/ 	.word	0x00000000
        /*0010*/ 	.short	0x0001
        /*0012*/ 	.short	0x0008
        /*0014*/ 	.byte	0x00, 0xf5, 0x21, 0x00


	//----- nvinfo : EIATTR_KPARAM_INFO
	.align		4
.L_21:
        /*0018*/ 	.byte	0x04, 0x17
        /*001a*/ 	.short	(.L_23 - .L_22)
.L_22:
        /*001c*/ 	.word	0x00000000
        /*0020*/ 	.short	0x0000
        /*0022*/ 	.short	0x0000
        /*0024*/ 	.byte	0x00, 0xf5, 0x21, 0x00


	//----- nvinfo : EIATTR_SPARSE_MMA_MASK
	.align		4
.L_23:
        /*0028*/ 	.byte	0x03, 0x50
        /*002a*/ 	.short	0x0000


	//----- nvinfo : EIATTR_MAXREG_COUNT
	.align		4
        /*002c*/ 	.byte	0x03, 0x1b
        /*002e*/ 	.short	0x00ff


	//----- nvinfo : EIATTR_MERCURY_ISA_VERSION
	.align		4
        /*0030*/ 	.byte	0x03, 0x5f
        /*0032*/ 	.short	0x0101


	//----- nvinfo : EIATTR_VRC_CTA_INIT_COUNT
	.align		4
        /*0034*/ 	.byte	0x02, 0x4a
	.zero		1
	.zero		1


	//----- nvinfo : EIATTR_EXIT_INSTR_OFFSETS
	.align		4
        /*0038*/ 	.byte	0x04, 0x1c
        /*003a*/ 	.short	(.L_25 - .L_24)


	//   ....[0]....
.L_24:
        /*003c*/ 	.word	0x000000e0


	//   ....[1]....
        /*0040*/ 	.word	0x00000120


	//----- nvinfo : EIATTR_CBANK_PARAM_SIZE
	.align		4
.L_25:
        /*0044*/ 	.byte	0x03, 0x19
        /*0046*/ 	.short	0x0010


	//----- nvinfo : EIATTR_PARAM_CBANK
	.align		4
        /*0048*/ 	.byte	0x04, 0x0a
        /*004a*/ 	.short	(.L_27 - .L_26)
	.align		4
.L_26:
        /*004c*/ 	.word	index@(.nv.constant0._Z18condition_lessthanPfS_)
        /*0050*/ 	.short	0x0380
        /*0052*/ 	.short	0x0010


	//----- nvinfo : EIATTR_SW_WAR
	.align		4
.L_27:
        /*0054*/ 	.byte	0x04, 0x36
        /*0056*/ 	.short	(.L_29 - .L_28)
.L_28:
        /*0058*/ 	.word	0x00000008
.L_29:


//--------------------- .nv.info._Z21condition_greaterthanPfS_ --------------------------
	.section	.nv.info._Z21condition_greaterthanPfS_,"",@"SHT_CUDA_INFO"
	.sectionflags	@""
	.align	4


	//----- nvinfo : EIATTR_CUDA_API_VERSION
	.align		4
        /*0000*/ 	.byte	0x04, 0x37
        /*0002*/ 	.short	(.L_31 - .L_30)
.L_30:
        /*0004*/ 	.word	0x00000082


	//----- nvinfo : EIATTR_KPARAM_INFO
	.align		4
.L_31:
        /*0008*/ 	.byte	0x04, 0x17
        /*000a*/ 	.short	(.L_33 - .L_32)
.L_32:
        /*000c*/ 	.word	0x00000000
        /*0010*/ 	.short	0x0001
        /*0012*/ 	.short	0x0008
        /*0014*/ 	.byte	0x00, 0xf5, 0x21, 0x00


	//----- nvinfo : EIATTR_KPARAM_INFO
	.align		4
.L_33:
        /*0018*/ 	.byte	0x04, 0x17
        /*001a*/ 	.short	(.L_35 - .L_34)
.L_34:
        /*001c*/ 	.word	0x00000000
        /*0020*/ 	.short	0x0000
        /*0022*/ 	.short	0x0000
        /*0024*/ 	.byte	0x00, 0xf5, 0x21, 0x00


	//----- nvinfo : EIATTR_SPARSE_MMA_MASK
	.align		4
.L_35:
        /*0028*/ 	.byte	0x03, 0x50
        /*002a*/ 	.short	0x0000


	//----- nvinfo : EIATTR_MAXREG_COUNT
	.align		4
        /*002c*/ 	.byte	0x03, 0x1b
        /*002e*/ 	.short	0x00ff


	//----- nvinfo : EIATTR_MERCURY_ISA_VERSION
	.align		4
        /*0030*/ 	.byte	0x03, 0x5f
        /*0032*/ 	.short	0x0101


	//----- nvinfo : EIATTR_VRC_CTA_INIT_COUNT
	.align		4
        /*0034*/ 	.byte	0x02, 0x4a
	.zero		1
	.zero		1


	//----- nvinfo : EIATTR_EXIT_INSTR_OFFSETS
	.align		4
        /*0038*/ 	.byte	0x04, 0x1c
        /*003a*/ 	.short	(.L_37 - .L_36)


	//   ....[0]....
.L_36:
        /*003c*/ 	.word	0x000000e0


	//   ....[1]....
        /*0040*/ 	.word	0x00000120


	//----- nvinfo : EIATTR_CBANK_PARAM_SIZE
	.align		4
.L_37:
        /*0044*/ 	.byte	0x03, 0x19
        /*0046*/ 	.short	0x0010


	//----- nvinfo : EIATTR_PARAM_CBANK
	.align		4
        /*0048*/ 	.byte	0x04, 0x0a
        /*004a*/ 	.short	(.L_39 - .L_38)
	.align		4
.L_38:
        /*004c*/ 	.word	index@(.nv.constant0._Z21condition_greaterthanPfS_)
        /*0050*/ 	.short	0x0380
        /*0052*/ 	.short	0x0010


	//----- nvinfo : EIATTR_SW_WAR
	.align		4
.L_39:
        /*0054*/ 	.byte	0x04, 0x36
        /*0056*/ 	.short	(.L_41 - .L_40)
.L_40:
        /*0058*/ 	.word	0x00000008
.L_41:


//--------------------- .nv.info._Z15condition_equalPfS_ --------------------------
	.section	.nv.info._Z15condition_equalPfS_,"",@"SHT_CUDA_INFO"
	.sectionflags	@""
	.align	4


	//----- nvinfo : EIATTR_CUDA_API_VERSION
	.align		4
        /*0000*/ 	.byte	0x04, 0x37
        /*0002*/ 	.short	(.L_43 - .L_42)
.L_42:
        /*0004*/ 	.word	0x00000082


	//----- nvinfo : EIATTR_KPARAM_INFO
	.align		4
.L_43:
        /*0008*/ 	.byte	0x04, 0x17
        /*000a*/ 	.short	(.L_45 - .L_44)
.L_44:
        /*000c*/ 	.word	0x00000000
        /*0010*/ 	.short	0x0001
        /*0012*/ 	.short	0x0008
        /*0014*/ 	.byte	0x00, 0xf5, 0x21, 0x00


	//----- nvinfo : EIATTR_KPARAM_INFO
	.align		4
.L_45:
        /*0018*/ 	.byte	0x04, 0x17
        /*001a*/ 	.short	(.L_47 - .L_46)
.L_46:
        /*001c*/ 	.word	0x00000000
        /*0020*/ 	.short	0x0000
        /*0022*/ 	.short	0x0000
        /*0024*/ 	.byte	0x00, 0xf5, 0x21, 0x00


	//----- nvinfo : EIATTR_SPARSE_MMA_MASK
	.align		4
.L_47:
        /*0028*/ 	.byte	0x03, 0x50
        /*002a*/ 	.short	0x0000


	//----- nvinfo : EIATTR_MAXREG_COUNT
	.align		4
        /*002c*/ 	.byte	0x03, 0x1b
        /*002e*/ 	.short	0x00ff


	//----- nvinfo : EIATTR_MERCURY_ISA_VERSION
	.align		4
        /*0030*/ 	.byte	0x03, 0x5f
        /*0032*/ 	.short	0x0101


	//----- nvinfo : EIATTR_VRC_CTA_INIT_COUNT
	.align		4
        /*0034*/ 	.byte	0x02, 0x4a
	.zero		1
	.zero		1


	//----- nvinfo : EIATTR_EXIT_INSTR_OFFSETS
	.align		4
        /*0038*/ 	.byte	0x04, 0x1c
        /*003a*/ 	.short	(.L_49 - .L_48)


	//   ....[0]....
.L_48:
        /*003c*/ 	.word	0x000000e0


	//   ....[1]....
        /*0040*/ 	.word	0x00000120


	//----- nvinfo : EIATTR_CBANK_PARAM_SIZE
	.align		4
.L_49:
        /*0044*/ 	.byte	0x03, 0x19
        /*0046*/ 	.short	0x0010


	//----- nvinfo : EIATTR_PARAM_CBANK
	.align		4
        /*0048*/ 	.byte	0x04, 0x0a
        /*004a*/ 	.short	(.L_51 - .L_50)
	.align		4
.L_50:
        /*004c*/ 	.word	index@(.nv.constant0._Z15condition_equalPfS_)
        /*0050*/ 	.short	0x0380
        /*0052*/ 	.short	0x0010


	//----- nvinfo : EIATTR_SW_WAR
	.align		4
.L_51:
        /*0054*/ 	.byte	0x04, 0x36
        /*0056*/ 	.short	(.L_53 - .L_52)
.L_52:
        /*0058*/ 	.word	0x00000008
.L_53:


//--------------------- .nv.callgraph             --------------------------
	.section	.nv.callgraph,"",@"SHT_CUDA_CALLGRAPH"
	.align	4
	.sectionentsize	8
	.align		4
        /*0000*/ 	.word	0x00000000
	.align		4
        /*0004*/ 	.word	0xffffffff
	.align		4
        /*0008*/ 	.word	0x00000000
	.align		4
        /*000c*/ 	.word	0xfffffffe
	.align		4
        /*0010*/ 	.word	0x00000000
	.align		4
        /*0014*/ 	.word	0xfffffffd
	.align		4
        /*0018*/ 	.word	0x00000000
	.align		4
        /*001c*/ 	.word	0xfffffffc


//--------------------- .text._Z18condition_lessthanPfS_ --------------------------
	.section	.text._Z18condition_lessthanPfS_,"ax",@progbits
	.align	128
        .global         _Z18condition_lessthanPfS_
        .type           _Z18condition_lessthanPfS_,@function
        .size           _Z18condition_lessthanPfS_,(.L_x_3 - _Z18condition_lessthanPfS_)
        .other          _Z18condition_lessthanPfS_,@"STO_CUDA_ENTRY STV_DEFAULT"
_Z18condition_lessthanPfS_:
.text._Z18condition_lessthanPfS_:
[----:B------:R-:W-:Y:S01]  /*0000*/  LDC R1, c[0x0][0x37c] ;  /* 0x0000df00ff017b82 */ /* 0x000fe20000000800 */
[----:B------:R-:W0:Y:S07]  /*0010*/  S2R R0, SR_TID.X ;  /* 0x0000000000007919 */ /* 0x000e2e0000002100 */
[----:B------:R-:W0:Y:S01]  /*0020*/  S2UR UR6, SR_CTAID.X ;  /* 0x00000000000679c3 */ /* 0x000e220000002500 */
[----:B------:R-:W1:Y:S07]  /*0030*/  LDCU.64 UR4, c[0x0][0x358] ;  /* 0x00006b00ff0477ac */ /* 0x000e6e0008000a00 */
[----:B------:R-:W0:Y:S08]  /*0040*/  LDC R7, c[0x0][0x360] ;  /* 0x0000d800ff077b82 */ /* 0x000e300000000800 */
[----:B------:R-:W2:Y:S01]  /*0050*/  LDC.64 R2, c[0x0][0x380] ;  /* 0x0000e000ff027b82 */ /* 0x000ea20000000a00 */
[----:B0-----:R-:W-:-:S04]  /*0060*/  IMAD R7, R7, UR6, R0 ;  /* 0x0000000607077c24 */ /* 0x001fc8000f8e0200 */
[----:B--2---:R-:W-:-:S06]  /*0070*/  IMAD.WIDE R2, R7, 0x4, R2 ;  /* 0x0000000407027825 */ /* 0x004fcc00078e0202 */
[----:B-1----:R-:W2:Y:S02]  /*0080*/  LDG.E R2, desc[UR4][R2.64] ;  /* 0x0000000402027981 */ /* 0x002ea4000c1e1900 */
[----:B--2---:R-:W-:-:S13]  /*0090*/  FSETP.GEU.AND P0, PT, R2, 2, PT ;  /* 0x400000000200780b */ /* 0x004fda0003f0e000 */
[----:B------:R-:W0:Y:S01]  /*00a0*/  @!P0 LDC.64 R4, c[0x0][0x388] ;  /* 0x0000e200ff048b82 */ /* 0x000e220000000a00 */
[----:B------:R-:W-:Y:S01]  /*00b0*/  @!P0 MOV R9, 0x3f800000 ;  /* 0x3f80000000098802 */ /* 0x000fe20000000f00 */
[----:B0-----:R-:W-:-:S05]  /*00c0*/  @!P0 IMAD.WIDE R4, R7, 0x4, R4 ;  /* 0x0000000407048825 */ /* 0x001fca00078e0204 */
[----:B------:R0:W-:Y:S01]  /*00d0*/  @!P0 STG.E desc[UR4][R4.64], R9 ;  /* 0x0000000904008986 */ /* 0x0001e2000c101904 */
[----:B------:R-:W-:Y:S05]  /*00e0*/  @!P0 EXIT ;  /* 0x000000000000894d */ /* 0x000fea0003800000 */
[----:B------:R-:W1:Y:S02]  /*00f0*/  LDC.64 R2, c[0x0][0x388] ;  /* 0x0000e200ff027b82 */ /* 0x000e640000000a00 */
[----:B-1----:R-:W-:-:S05]  /*0100*/  IMAD.WIDE R2, R7, 0x4, R2 ;  /* 0x0000000407027825 */ /* 0x002fca00078e0202 */
[----:B------:R-:W-:Y:S01]  /*0110*/  STG.E desc[UR4][R2.64], RZ ;  /* 0x000000ff02007986 */ /* 0x000fe2000c101904 */
[----:B------:R-:W-:Y:S05]  /*0120*/  EXIT ;  /* 0x000000000000794d */ /* 0x000fea0003800000 */
.L_x_0:
[----:B------:R-:W-:-:S00]  /*0130*/  BRA `(.L_x_0) ;  /* 0xfffffffc00fc7947 */ /* 0x000fc0000383ffff */
[----:B------:R-:W-:-:S00]  /*0140*/  NOP ;  /* 0x0000000000007918 */ /* 0x000fc00000000000 */
        /* <DEDUP_REMOVED lines=11> */
.L_x_3:


//--------------------- .text._Z21condition_greaterthanPfS_ --------------------------
	.section	.text._Z21condition_greaterthanPfS_,"ax",@progbits
	.align	128
        .global         _Z21condition_greaterthanPfS_
        .type           _Z21condition_greaterthanPfS_,@function
        .size           _Z21condition_greaterthanPfS_,(.L_x_4 - _Z21condition_greaterthanPfS_)
        .other          _Z21condition_greaterthanPfS_,@"STO_CUDA_ENTRY STV_DEFAULT"
_Z21condition_greaterthanPfS_:
.text._Z21condition_greaterthanPfS_:
        /* <DEDUP_REMOVED lines=9> */
[----:B--2---:R-:W-:-:S13]  /*0090*/  FSETP.GT.AND P0, PT, R2, 2, PT ;  /* 0x400000000200780b */ /* 0x004fda0003f04000 */
[----:B------:R-:W0:Y:S01]  /*00a0*/  @P0 LDC.64 R4, c[0x0][0x388] ;  /* 0x0000e200ff040b82 */ /* 0x000e220000000a00 */
[----:B------:R-:W-:Y:S01]  /*00b0*/  @P0 MOV R9, 0x3f800000 ;  /* 0x3f80000000090802 */ /* 0x000fe20000000f00 */
[----:B0-----:R-:W-:-:S05]  /*00c0*/  @P0 IMAD.WIDE R4, R7, 0x4, R4 ;  /* 0x0000000407040825 */ /* 0x001fca00078e0204 */
[----:B------:R0:W-:Y:S01]  /*00d0*/  @P0 STG.E desc[UR4][R4.64], R9 ;  /* 0x0000000904000986 */ /* 0x0001e2000c101904 */
[----:B------:R-:W-:Y:S05]  /*00e0*/  @P0 EXIT ;  /* 0x000000000000094d */ /* 0x000fea0003800000 */
[----:B------:R-:W1:Y:S02]  /*00f0*/  LDC.64 R2, c[0x0][0x388] ;  /* 0x0000e200ff027b82 */ /* 0x000e640000000a00 */
[----:B-1----:R-:W-:-:S05]  /*0100*/  IMAD.WIDE R2, R7, 0x4, R2 ;  /* 0x0000000407027825 */ /* 0x002fca00078e0202 */
[----:B------:R-:W-:Y:S01]  /*0110*/  STG.E desc[UR4][R2.64], RZ ;  /* 0x000000ff02007986 */ /* 0x000fe2000c101904 */
[----:B------:R-:W-:Y:S05]  /*0120*/  EXIT ;  /* 0x000000000000794d */ /* 0x000fea0003800000 */
.L_x_1:
        /* <DEDUP_REMOVED lines=13> */
.L_x_4:


//--------------------- .text._Z15condition_equalPfS_ --------------------------
	.section	.text._Z15condition_equalPfS_,"ax",@progbits
	.align	128
        .global         _Z15condition_equalPfS_
        .type           _Z15condition_equalPfS_,@function
        .size           _Z15condition_equalPfS_,(.L_x_5 - _Z15condition_equalPfS_)
        .other          _Z15condition_equalPfS_,@"STO_CUDA_ENTRY STV_DEFAULT"
_Z15condition_equalPfS_:
.text._Z15condition_equalPfS_:
        /* <DEDUP_REMOVED lines=9> */
[----:B--2---:R-:W-:-:S13]  /*0090*/  FSETP.NEU.AND P0, PT, R2, 2, PT ;  /* 0x400000000200780b */ /* 0x004fda0003f0d000 */
        /* <DEDUP_REMOVED lines=9> */
.L_x_2:
        /* <DEDUP_REMOVED lines=13> */
.L_x_5:


//--------------------- .nv.shared.reserved.0     --------------------------
	.section	.nv.shared.reserved.0,"aw",@nobits
	.weak		__nv_reservedSMEM_offset_0_alias
	.size		__nv_reservedSMEM_offset_0_alias, 0, 64
	.other		__nv_reservedSMEM_offset_0_alias,@"STO_CUDA_RESERVED_SHARED STV_DEFAULT"
__nv_reservedSMEM_offset_0_alias:
	.zero		0
	.zero		64


//--------------------- .nv.constant0._Z18condition_lessthanPfS_ --------------------------
	.section	.nv.constant0._Z18condition_lessthanPfS_,"a",@progbits
	.sectionflags	@""
	.align	4
.nv.constant0._Z18condition_lessthanPfS_:
	.zero		912


//--------------------- .nv.constant0._Z21condition_greaterthanPfS_ --------------------------
	.section	.nv.constant0._Z21condition_greaterthanPfS_,"a",@progbits
	.sectionflags	@""
	.align	4
.nv.constant0._Z21condition_greaterthanPfS_:
	.zero		912


//--------------------- .nv.constant0._Z15condition_equalPfS_ --------------------------
	.section	.nv.constant0._Z15condition_equalPfS_,"a",@progbits
	.sectionflags	@""
	.align	4
.nv.constant0._Z15condition_equalPfS_:
	.zero		912


//--------------------- SYMBOLS --------------------------

	.type		.nv.reservedSmem.offset0,@object
	.size		.nv.reservedSmem.offset0,0x4
